	.headerflags	@"EF_CUDA_TEXMODE_UNIFIED EF_CUDA_64BIT_ADDRESS EF_CUDA_ACCELERATORS EF_CUDA_SM90 EF_CUDA_VIRTUAL_SM(EF_CUDA_SM90)"
	.elftype	@"ET_EXEC"


//--------------------- .nv.info                  --------------------------
	.section	.nv.info,"",@"SHT_CUDA_INFO"
	.align	4


	//----- nvinfo : EIATTR_REGCOUNT
	.align		4
        /*0000*/ 	.byte	0x04, 0x2f
        /*0002*/ 	.short	(.L_1 - .L_0)
	.align		4
.L_0:
        /*0004*/ 	.word	index@(triton_poi_fused_add_convolution_26)
        /*0008*/ 	.word	0x0000001e


	//----- nvinfo : EIATTR_MIN_STACK_SIZE
	.align		4
.L_1:
        /*000c*/ 	.byte	0x04, 0x12
        /*000e*/ 	.short	(.L_3 - .L_2)
	.align		4
.L_2:
        /*0010*/ 	.word	index@(triton_poi_fused_add_convolution_26)
        /*0014*/ 	.word	0x00000000


	//----- nvinfo : EIATTR_FRAME_SIZE
	.align		4
.L_3:
        /*0018*/ 	.byte	0x04, 0x11
        /*001a*/ 	.short	(.L_5 - .L_4)
	.align		4
.L_4:
        /*001c*/ 	.word	index@(triton_poi_fused_add_convolution_26)
        /*0020*/ 	.word	0x00000000


	//----- nvinfo : EIATTR_MIN_STACK_SIZE
	.align		4
.L_5:
        /*0024*/ 	.byte	0x04, 0x12
        /*0026*/ 	.short	(.L_7 - .L_6)
	.align		4
.L_6:
        /*0028*/ 	.word	index@(triton_poi_fused_add_convolution_26)
        /*002c*/ 	.word	0x00000000
.L_7:


//--------------------- .nv.info.triton_poi_fused_add_convolution_26 --------------------------
	.section	.nv.info.triton_poi_fused_add_convolution_26,"",@"SHT_CUDA_INFO"
	.sectionflags	@""
	.align	4


	//----- nvinfo : EIATTR_CUDA_API_VERSION
	.align		4
        /*0000*/ 	.byte	0x04, 0x37
        /*0002*/ 	.short	(.L_9 - .L_8)
.L_8:
        /*0004*/ 	.word	0x0000007c


	//----- nvinfo : EIATTR_KPARAM_INFO
	.align		4
.L_9:
        /*0008*/ 	.byte	0x04, 0x17
        /*000a*/ 	.short	(.L_11 - .L_10)
.L_10:
        /*000c*/ 	.word	0x00000000
        /*0010*/ 	.short	0x0008
        /*0012*/ 	.short	0x0040
        /*0014*/ 	.byte	0x00, 0xf0, 0x11, 0x00


	//----- nvinfo : EIATTR_KPARAM_INFO
	.align		4
.L_11:
        /*0018*/ 	.byte	0x04, 0x17
        /*001a*/ 	.short	(.L_13 - .L_12)
.L_12:
        /*001c*/ 	.word	0x00000000
        /*0020*/ 	.short	0x0007
        /*0022*/ 	.short	0x0038
        /*0024*/ 	.byte	0x00, 0xf4, 0x21, 0x00


	//----- nvinfo : EIATTR_KPARAM_INFO
	.align		4
.L_13:
        /*0028*/ 	.byte	0x04, 0x17
        /*002a*/ 	.short	(.L_15 - .L_14)
.L_14:
        /*002c*/ 	.word	0x00000000
        /*0030*/ 	.short	0x0006
        /*0032*/ 	.short	0x0030
        /*0034*/ 	.byte	0x00, 0xf4, 0x21, 0x00


	//----- nvinfo : EIATTR_KPARAM_INFO
	.align		4
.L_15:
        /*0038*/ 	.byte	0x04, 0x17
        /*003a*/ 	.short	(.L_17 - .L_16)
.L_16:
        /*003c*/ 	.word	0x00000000
        /*0040*/ 	.short	0x0005
        /*0042*/ 	.short	0x0028
        /*0044*/ 	.byte	0x00, 0xf4, 0x21, 0x00


	//----- nvinfo : EIATTR_KPARAM_INFO
	.align		4
.L_17:
        /*0048*/ 	.byte	0x04, 0x17
        /*004a*/ 	.short	(.L_19 - .L_18)
.L_18:
        /*004c*/ 	.word	0x00000000
        /*0050*/ 	.short	0x0004
        /*0052*/ 	.short	0x0020
        /*0054*/ 	.byte	0x00, 0xf4, 0x21, 0x00


	//----- nvinfo : EIATTR_KPARAM_INFO
	.align		4
.L_19:
        /*0058*/ 	.byte	0x04, 0x17
        /*005a*/ 	.short	(.L_21 - .L_20)
.L_20:
        /*005c*/ 	.word	0x00000000
        /*0060*/ 	.short	0x0003
        /*0062*/ 	.short	0x0018
        /*0064*/ 	.byte	0x00, 0xf4, 0x21, 0x00


	//----- nvinfo : EIATTR_KPARAM_INFO
	.align		4
.L_21:
        /*0068*/ 	.byte	0x04, 0x17
        /*006a*/ 	.short	(.L_23 - .L_22)
.L_22:
        /*006c*/ 	.word	0x00000000
        /*0070*/ 	.short	0x0002
        /*0072*/ 	.short	0x0010
        /*0074*/ 	.byte	0x00, 0xf4, 0x21, 0x00


	//----- nvinfo : EIATTR_KPARAM_INFO
	.align		4
.L_23:
        /*0078*/ 	.byte	0x04, 0x17
        /*007a*/ 	.short	(.L_25 - .L_24)
.L_24:
        /*007c*/ 	.word	0x00000000
        /*0080*/ 	.short	0x0001
        /*0082*/ 	.short	0x0008
        /*0084*/ 	.byte	0x00, 0xf4, 0x21, 0x00


	//----- nvinfo : EIATTR_KPARAM_INFO
	.align		4
.L_25:
        /*0088*/ 	.byte	0x04, 0x17
        /*008a*/ 	.short	(.L_27 - .L_26)
.L_26:
        /*008c*/ 	.word	0x00000000
        /*0090*/ 	.short	0x0000
        /*0092*/ 	.short	0x0000
        /*0094*/ 	.byte	0x00, 0xf4, 0x21, 0x00


	//----- nvinfo : EIATTR_SPARSE_MMA_MASK
	.align		4
.L_27:
        /*0098*/ 	.byte	0x03, 0x50
        /*009a*/ 	.short	0x0000


	//----- nvinfo : EIATTR_MAXREG_COUNT
	.align		4
        /*009c*/ 	.byte	0x03, 0x1b
        /*009e*/ 	.short	0x00ff


	//----- nvinfo : EIATTR_EXIT_INSTR_OFFSETS
	.align		4
        /*00a0*/ 	.byte	0x04, 0x1c
        /*00a2*/ 	.short	(.L_29 - .L_28)


	//   ....[0]....
.L_28:
        /*00a4*/ 	.word	0x00000350


	//----- nvinfo : EIATTR_REQNTID
	.align		4
.L_29:
        /*00a8*/ 	.byte	0x04, 0x10
        /*00aa*/ 	.short	(.L_31 - .L_30)
.L_30:
        /*00ac*/ 	.word	0x00000080
        /*00b0*/ 	.word	0x00000001
        /*00b4*/ 	.word	0x00000001


	//----- nvinfo : EIATTR_CBANK_PARAM_SIZE
	.align		4
.L_31:
        /*00b8*/ 	.byte	0x03, 0x19
        /*00ba*/ 	.short	0x0044


	//----- nvinfo : EIATTR_PARAM_CBANK
	.align		4
        /*00bc*/ 	.byte	0x04, 0x0a
        /*00be*/ 	.short	(.L_33 - .L_32)
	.align		4
.L_32:
        /*00c0*/ 	.word	index@(.nv.constant0.triton_poi_fused_add_convolution_26)
        /*00c4*/ 	.short	0x0210
        /*00c6*/ 	.short	0x0044


	//----- nvinfo : EIATTR_SW_WAR
	.align		4
.L_33:
        /*00c8*/ 	.byte	0x04, 0x36
        /*00ca*/ 	.short	(.L_35 - .L_34)
.L_34:
        /*00cc*/ 	.word	0x00000008
.L_35:


//--------------------- .nv.callgraph             --------------------------
	.section	.nv.callgraph,"",@"SHT_CUDA_CALLGRAPH"
	.align	4
	.sectionentsize	8
	.align		4
        /*0000*/ 	.word	0x00000000
	.align		4
        /*0004*/ 	.word	0xffffffff
	.align		4
        /*0008*/ 	.word	0x00000000
	.align		4
        /*000c*/ 	.word	0xfffffffe
	.align		4
        /*0010*/ 	.word	0x00000000
	.align		4
        /*0014*/ 	.word	0xfffffffd
	.align		4
        /*0018*/ 	.word	0x00000000
	.align		4
        /*001c*/ 	.word	0xfffffffc


//--------------------- .text.triton_poi_fused_add_convolution_26 --------------------------
	.section	.text.triton_poi_fused_add_convolution_26,"ax",@progbits
	.align	128
        .global         triton_poi_fused_add_convolution_26
        .type           triton_poi_fused_add_convolution_26,@function
        .size           triton_poi_fused_add_convolution_26,(.L_x_1 - triton_poi_fused_add_convolution_26)
        .other          triton_poi_fused_add_convolution_26,@"STO_CUDA_ENTRY STV_DEFAULT"
triton_poi_fused_add_convolution_26:
.text.triton_poi_fused_add_convolution_26:
[----:B------:R-:W-:Y:S01]  /*0000*/  LDC R1, c[0x0][0x28] ;  /* 0x00000a00ff017b82 */ /* 0x000fe20000000800 */
[----:B------:R-:W1:Y:S07]  /*0010*/  S2R R0, SR_TID.X ;  /* 0x0000000000007919 */ /* 0x000e6e0000002100 */
[----:B------:R-:W2:Y:S01]  /*0020*/  LDC.64 R18, c[0x0][0x228] ;  /* 0x00008a00ff127b82 */ /* 0x000ea20000000a00 */
[----:B------:R-:W-:Y:S01]  /*0030*/  ULDC.64 UR4, c[0x0][0x208] ;  /* 0x0000820000047ab9 */ /* 0x000fe20000000a00 */
[----:B------:R-:W3:Y:S06]  /*0040*/  S2R R9, SR_CTAID.X ;  /* 0x0000000000097919 */ /* 0x000eec0000002500 */
[----:B------:R-:W4:Y:S08]  /*0050*/  LDC.64 R20, c[0x0][0x218] ;  /* 0x00008600ff147b82 */ /* 0x000f300000000a00 */
[----:B------:R-:W5:Y:S08]  /*0060*/  LDC.64 R16, c[0x0][0x220] ;  /* 0x00008800ff107b82 */ /* 0x000f700000000a00 */
[----:B------:R-:W2:Y:S01]  /*0070*/  LDC.64 R6, c[0x0][0x210] ;  /* 0x00008400ff067b82 */ /* 0x000ea20000000a00 */
[----:B-1----:R-:W-:-:S07]  /*0080*/  SHF.L.U32 R0, R0, 0x1, RZ ;  /* 0x0000000100007819 */ /* 0x002fce00000006ff */
[----:B------:R-:W1:Y:S01]  /*0090*/  LDC.64 R14, c[0x0][0x230] ;  /* 0x00008c00ff0e7b82 */ /* 0x000e620000000a00 */
[----:B---3--:R-:W-:Y:S02]  /*00a0*/  SHF.R.S32.HI R2, RZ, 0x17, R9 ;  /* 0x00000017ff027819 */ /* 0x008fe40000011409 */
[----:B------:R-:W-:Y:S02]  /*00b0*/  LOP3.LUT R0, R0, 0xfe, RZ, 0xc0, !PT ;  /* 0x000000fe00007812 */ /* 0x000fe400078ec0ff */
[----:B------:R-:W-:-:S03]  /*00c0*/  SGXT R2, R2, 0x1 ;  /* 0x000000010202781a */ /* 0x000fc60000000200 */
[----:B------:R-:W3:Y:S01]  /*00d0*/  LDC.64 R12, c[0x0][0x238] ;  /* 0x00008e00ff0c7b82 */ /* 0x000ee20000000a00 */
[----:B------:R-:W-:-:S04]  /*00e0*/  LEA R9, R9, R0, 0x8 ;  /* 0x0000000009097211 */ /* 0x000fc800078e40ff */
[----:B------:R-:W-:-:S03]  /*00f0*/  LEA.HI R2, R2, R9, RZ, 0xc ;  /* 0x0000000902027211 */ /* 0x000fc600078f60ff */
[----:B------:R-:W3:Y:S01]  /*0100*/  LDC.64 R4, c[0x0][0x240] ;  /* 0x00009000ff047b82 */ /* 0x000ee20000000a00 */
[----:B------:R-:W-:-:S04]  /*0110*/  SHF.R.S32.HI R11, RZ, 0xc, R2 ;  /* 0x0000000cff0b7819 */ /* 0x000fc80000011402 */
[----:B------:R-:W-:-:S03]  /*0120*/  LEA.HI R0, R11, R11, RZ, 0x2 ;  /* 0x0000000b0b007211 */ /* 0x000fc600078f10ff */
[----:B------:R-:W3:Y:S01]  /*0130*/  LDC.64 R2, c[0x0][0x248] ;  /* 0x00009200ff027b82 */ /* 0x000ee20000000a00 */
[----:B------:R-:W-:-:S04]  /*0140*/  LOP3.LUT R0, R0, 0xfffffffc, RZ, 0xc0, !PT ;  /* 0xfffffffc00007812 */ /* 0x000fc800078ec0ff */
[----:B------:R-:W-:Y:S01]  /*0150*/  IADD3 R11, R11, -R0, RZ ;  /* 0x800000000b0b7210 */ /* 0x000fe20007ffe0ff */
[----:B0-2---:R-:W-:-:S04]  /*0160*/  IMAD.WIDE R6, R9, 0x4, R6 ;  /* 0x0000000409067825 */ /* 0x005fc800078e0206 */
[----:B------:R-:W-:-:S04]  /*0170*/  IMAD.WIDE R22, R11, 0x4, R18 ;  /* 0x000000040b167825 */ /* 0x000fc800078e0212 */
[----:B----4-:R-:W-:Y:S01]  /*0180*/  IMAD.WIDE R20, R11, 0x4, R20 ;  /* 0x000000040b147825 */ /* 0x010fe200078e0214 */
[----:B------:R-:W2:Y:S03]  /*0190*/  LDG.E.EL R8, desc[UR4][R22.64] ;  /* 0x0000000416087981 */ /* 0x000ea6000c2e1900 */
[C---:B-----5:R-:W-:Y:S01]  /*01a0*/  IMAD.WIDE R18, R9.reuse, 0x4, R16 ;  /* 0x0000000409127825 */ /* 0x060fe200078e0210 */
[----:B------:R-:W4:Y:S03]  /*01b0*/  LDG.E.EL R0, desc[UR4][R20.64] ;  /* 0x0000000414007981 */ /* 0x000f26000c2e1900 */
[----:B-1----:R-:W-:Y:S02]  /*01c0*/  IMAD.WIDE R16, R9, 0x4, R14 ;  /* 0x0000000409107825 */ /* 0x002fe400078e020e */
[----:B------:R-:W4:Y:S02]  /*01d0*/  LDG.E.64 R14, desc[UR4][R6.64] ;  /* 0x00000004060e7981 */ /* 0x000f24000c1e1b00 */
[----:B---3--:R-:W-:-:S02]  /*01e0*/  IMAD.WIDE R24, R11, 0x4, R12 ;  /* 0x000000040b187825 */ /* 0x008fc400078e020c */
[----:B------:R-:W2:Y:S02]  /*01f0*/  LDG.E.64 R12, desc[UR4][R18.64] ;  /* 0x00000004120c7981 */ /* 0x000ea4000c1e1b00 */
[----:B------:R-:W-:Y:S02]  /*0200*/  IMAD.WIDE R26, R11, 0x4, R2 ;  /* 0x000000040b1a7825 */ /* 0x000fe400078e0202 */
[----:B------:R-:W3:Y:S02]  /*0210*/  LDG.E.EL R10, desc[UR4][R24.64] ;  /* 0x00000004180a7981 */ /* 0x000ee4000c2e1900 */
[----:B------:R-:W-:Y:S02]  /*0220*/  IMAD.WIDE R2, R9, 0x4, R4 ;  /* 0x0000000409027825 */ /* 0x000fe400078e0204 */
[----:B------:R-:W3:Y:S04]  /*0230*/  LDG.E.64 R16, desc[UR4][R16.64] ;  /* 0x0000000410107981 */ /* 0x000ee8000c1e1b00 */
[----:B------:R-:W5:Y:S04]  /*0240*/  LDG.E.EL R26, desc[UR4][R26.64] ;  /* 0x000000041a1a7981 */ /* 0x000f68000c2e1900 */
[----:B------:R-:W5:Y:S01]  /*0250*/  LDG.E.64 R2, desc[UR4][R2.64] ;  /* 0x0000000402027981 */ /* 0x000f62000c1e1b00 */
[--C-:B----4-:R-:W-:Y:S01]  /*0260*/  FADD R14, R14, R0.reuse ;  /* 0x000000000e0e7221 */ /* 0x110fe20000000000 */
[----:B------:R-:W-:Y:S01]  /*0270*/  FADD R15, R15, R0 ;  /* 0x000000000f0f7221 */ /* 0x000fe20000000000 */
[--C-:B--2---:R-:W-:Y:S01]  /*0280*/  FADD R5, R12, R8.reuse ;  /* 0x000000080c057221 */ /* 0x104fe20000000000 */
[----:B------:R-:W-:-:S03]  /*0290*/  FADD R8, R13, R8 ;  /* 0x000000080d087221 */ /* 0x000fc60000000000 */
[----:B------:R-:W-:Y:S01]  /*02a0*/  FADD R5, R14, R5 ;  /* 0x000000050e057221 */ /* 0x000fe20000000000 */
[----:B------:R-:W-:Y:S01]  /*02b0*/  FADD R8, R15, R8 ;  /* 0x000000080f087221 */ /* 0x000fe20000000000 */
[--C-:B---3--:R-:W-:Y:S01]  /*02c0*/  FADD R0, R16, R10.reuse ;  /* 0x0000000a10007221 */ /* 0x108fe20000000000 */
[----:B------:R-:W-:-:S03]  /*02d0*/  FADD R9, R17, R10 ;  /* 0x0000000a11097221 */ /* 0x000fc60000000000 */
[----:B------:R-:W-:Y:S01]  /*02e0*/  FADD R5, R5, R0 ;  /* 0x0000000005057221 */ /* 0x000fe20000000000 */
[----:B------:R-:W-:Y:S01]  /*02f0*/  FADD R8, R8, R9 ;  /* 0x0000000908087221 */ /* 0x000fe20000000000 */
[--C-:B-----5:R-:W-:Y:S01]  /*0300*/  FADD R0, R2, R26.reuse ;  /* 0x0000001a02007221 */ /* 0x120fe20000000000 */
[----:B------:R-:W-:-:S03]  /*0310*/  FADD R3, R3, R26 ;  /* 0x0000001a03037221 */ /* 0x000fc60000000000 */
[----:B------:R-:W-:Y:S01]  /*0320*/  FADD R2, R0, R5 ;  /* 0x0000000500027221 */ /* 0x000fe20000000000 */
[----:B------:R-:W-:-:S05]  /*0330*/  FADD R3, R3, R8 ;  /* 0x0000000803037221 */ /* 0x000fca0000000000 */
[----:B------:R-:W-:Y:S01]  /*0340*/  STG.E.64 desc[UR4][R6.64], R2 ;  /* 0x0000000206007986 */ /* 0x000fe2000c101b04 */
[----:B------:R-:W-:Y:S05]  /*0350*/  EXIT ;  /* 0x000000000000794d */ /* 0x000fea0003800000 */
.L_x_0:
[----:B------:R-:W-:-:S00]  /*0360*/  BRA `(.L_x_0) ;  /* 0xfffffffc00fc7947 */ /* 0x000fc0000383ffff */
[----:B------:R-:W-:-:S00]  /*0370*/  NOP ;  /* 0x0000000000007918 */ /* 0x000fc00000000000 */
        /* <DEDUP_REMOVED lines=8> */
.L_x_1:


//--------------------- .nv.constant0.triton_poi_fused_add_convolution_26 --------------------------
	.section	.nv.constant0.triton_poi_fused_add_convolution_26,"a",@progbits
	.sectionflags	@""
	.align	4
.nv.constant0.triton_poi_fused_add_convolution_26:
	.zero		596
